	.headerflags	@"EF_CUDA_TEXMODE_UNIFIED EF_CUDA_64BIT_ADDRESS EF_CUDA_ACCELERATORS EF_CUDA_SM90 EF_CUDA_VIRTUAL_SM(EF_CUDA_SM90)"
	.elftype	@"ET_EXEC"


//--------------------- .nv.info                  --------------------------
	.section	.nv.info,"",@"SHT_CUDA_INFO"
	.align	4


	//----- nvinfo : EIATTR_REGCOUNT
	.align		4
        /*0000*/ 	.byte	0x04, 0x2f
        /*0002*/ 	.short	(.L_1 - .L_0)
	.align		4
.L_0:
        /*0004*/ 	.word	index@(triton_poi_fused_convolution_leaky_relu_15)
        /*0008*/ 	.word	0x0000000e


	//----- nvinfo : EIATTR_MIN_STACK_SIZE
	.align		4
.L_1:
        /*000c*/ 	.byte	0x04, 0x12
        /*000e*/ 	.short	(.L_3 - .L_2)
	.align		4
.L_2:
        /*0010*/ 	.word	index@(triton_poi_fused_convolution_leaky_relu_15)
        /*0014*/ 	.word	0x00000000


	//----- nvinfo : EIATTR_FRAME_SIZE
	.align		4
.L_3:
        /*0018*/ 	.byte	0x04, 0x11
        /*001a*/ 	.short	(.L_5 - .L_4)
	.align		4
.L_4:
        /*001c*/ 	.word	index@(triton_poi_fused_convolution_leaky_relu_15)
        /*0020*/ 	.word	0x00000000


	//----- nvinfo : EIATTR_MIN_STACK_SIZE
	.align		4
.L_5:
        /*0024*/ 	.byte	0x04, 0x12
        /*0026*/ 	.short	(.L_7 - .L_6)
	.align		4
.L_6:
        /*0028*/ 	.word	index@(triton_poi_fused_convolution_leaky_relu_15)
        /*002c*/ 	.word	0x00000000
.L_7:


//--------------------- .nv.info.triton_poi_fused_convolution_leaky_relu_15 --------------------------
	.section	.nv.info.triton_poi_fused_convolution_leaky_relu_15,"",@"SHT_CUDA_INFO"
	.sectionflags	@""
	.align	4


	//----- nvinfo : EIATTR_CUDA_API_VERSION
	.align		4
        /*0000*/ 	.byte	0x04, 0x37
        /*0002*/ 	.short	(.L_9 - .L_8)
.L_8:
        /*0004*/ 	.word	0x0000007c


	//----- nvinfo : EIATTR_KPARAM_INFO
	.align		4
.L_9:
        /*0008*/ 	.byte	0x04, 0x17
        /*000a*/ 	.short	(.L_11 - .L_10)
.L_10:
        /*000c*/ 	.word	0x00000000
        /*0010*/ 	.short	0x0003
        /*0012*/ 	.short	0x0018
        /*0014*/ 	.byte	0x00, 0xf0, 0x11, 0x00


	//----- nvinfo : EIATTR_KPARAM_INFO
	.align		4
.L_11:
        /*0018*/ 	.byte	0x04, 0x17
        /*001a*/ 	.short	(.L_13 - .L_12)
.L_12:
        /*001c*/ 	.word	0x00000000
        /*0020*/ 	.short	0x0002
        /*0022*/ 	.short	0x0010
        /*0024*/ 	.byte	0x00, 0xf4, 0x21, 0x00


	//----- nvinfo : EIATTR_KPARAM_INFO
	.align		4
.L_13:
        /*0028*/ 	.byte	0x04, 0x17
        /*002a*/ 	.short	(.L_15 - .L_14)
.L_14:
        /*002c*/ 	.word	0x00000000
        /*0030*/ 	.short	0x0001
        /*0032*/ 	.short	0x0008
        /*0034*/ 	.byte	0x00, 0xf4, 0x21, 0x00


	//----- nvinfo : EIATTR_KPARAM_INFO
	.align		4
.L_15:
        /*0038*/ 	.byte	0x04, 0x17
        /*003a*/ 	.short	(.L_17 - .L_16)
.L_16:
        /*003c*/ 	.word	0x00000000
        /*0040*/ 	.short	0x0000
        /*0042*/ 	.short	0x0000
        /*0044*/ 	.byte	0x00, 0xf4, 0x21, 0x00


	//----- nvinfo : EIATTR_SPARSE_MMA_MASK
	.align		4
.L_17:
        /*0048*/ 	.byte	0x03, 0x50
        /*004a*/ 	.short	0x0000


	//----- nvinfo : EIATTR_MAXREG_COUNT
	.align		4
        /*004c*/ 	.byte	0x03, 0x1b
        /*004e*/ 	.short	0x00ff


	//----- nvinfo : EIATTR_EXIT_INSTR_OFFSETS
	.align		4
        /*0050*/ 	.byte	0x04, 0x1c
        /*0052*/ 	.short	(.L_19 - .L_18)


	//   ....[0]....
.L_18:
        /*0054*/ 	.word	0x000001e0


	//   ....[1]....
        /*0058*/ 	.word	0x00000200


	//----- nvinfo : EIATTR_REQNTID
	.align		4
.L_19:
        /*005c*/ 	.byte	0x04, 0x10
        /*005e*/ 	.short	(.L_21 - .L_20)
.L_20:
        /*0060*/ 	.word	0x00000080
        /*0064*/ 	.word	0x00000001
        /*0068*/ 	.word	0x00000001


	//----- nvinfo : EIATTR_CBANK_PARAM_SIZE
	.align		4
.L_21:
        /*006c*/ 	.byte	0x03, 0x19
        /*006e*/ 	.short	0x001c


	//----- nvinfo : EIATTR_PARAM_CBANK
	.align		4
        /*0070*/ 	.byte	0x04, 0x0a
        /*0072*/ 	.short	(.L_23 - .L_22)
	.align		4
.L_22:
        /*0074*/ 	.word	index@(.nv.constant0.triton_poi_fused_convolution_leaky_relu_15)
        /*0078*/ 	.short	0x0210
        /*007a*/ 	.short	0x001c


	//----- nvinfo : EIATTR_SW_WAR
	.align		4
.L_23:
        /*007c*/ 	.byte	0x04, 0x36
        /*007e*/ 	.short	(.L_25 - .L_24)
.L_24:
        /*0080*/ 	.word	0x00000008
.L_25:


//--------------------- .nv.callgraph             --------------------------
	.section	.nv.callgraph,"",@"SHT_CUDA_CALLGRAPH"
	.align	4
	.sectionentsize	8
	.align		4
        /*0000*/ 	.word	0x00000000
	.align		4
        /*0004*/ 	.word	0xffffffff
	.align		4
        /*0008*/ 	.word	0x00000000
	.align		4
        /*000c*/ 	.word	0xfffffffe
	.align		4
        /*0010*/ 	.word	0x00000000
	.align		4
        /*0014*/ 	.word	0xfffffffd
	.align		4
        /*0018*/ 	.word	0x00000000
	.align		4
        /*001c*/ 	.word	0xfffffffc


//--------------------- .text.triton_poi_fused_convolution_leaky_relu_15 --------------------------
	.section	.text.triton_poi_fused_convolution_leaky_relu_15,"ax",@progbits
	.align	128
        .global         triton_poi_fused_convolution_leaky_relu_15
        .type           triton_poi_fused_convolution_leaky_relu_15,@function
        .size           triton_poi_fused_convolution_leaky_relu_15,(.L_x_1 - triton_poi_fused_convolution_leaky_relu_15)
        .other          triton_poi_fused_convolution_leaky_relu_15,@"STO_CUDA_ENTRY STV_DEFAULT"
triton_poi_fused_convolution_leaky_relu_15:
.text.triton_poi_fused_convolution_leaky_relu_15:
[----:B------:R-:W0:Y:S02]  /*0000*/  LDC R1, c[0x0][0x28] ;  /* 0x00000a00ff017b82 */ /* 0x000e240000000800 */
[----:B------:R-:W1:Y:S01]  /*0010*/  S2R R0, SR_TID.X ;  /* 0x0000000000007919 */ /* 0x000e620000002100 */
[----:B------:R-:W2:Y:S01]  /*0020*/  LDC.64 R4, c[0x0][0x218] ;  /* 0x00008600ff047b82 */ /* 0x000ea20000000a00 */
[----:B------:R-:W-:Y:S01]  /*0030*/  ULDC.64 UR4, c[0x0][0x208] ;  /* 0x0000820000047ab9 */ /* 0x000fe20000000a00 */
[----:B------:R-:W-:Y:S01]  /*0040*/  ULDC.64 UR6, c[0x0][0x220] ;  /* 0x0000880000067ab9 */ /* 0x000fe20000000a00 */
[----:B------:R-:W3:Y:S05]  /*0050*/  S2R R7, SR_CTAID.X ;  /* 0x0000000000077919 */ /* 0x000eea0000002500 */
[----:B------:R-:W4:Y:S01]  /*0060*/  LDC.64 R2, c[0x0][0x210] ;  /* 0x00008400ff027b82 */ /* 0x000f220000000a00 */
[----:B-1----:R-:W-:-:S05]  /*0070*/  LOP3.LUT R0, R0, 0x7f, RZ, 0xc0, !PT ;  /* 0x0000007f00007812 */ /* 0x002fca00078ec0ff */
[----:B---3--:R-:W-:-:S04]  /*0080*/  IMAD R7, R7, 0x80, R0 ;  /* 0x0000008007077824 */ /* 0x008fc800078e0200 */
[C---:B------:R-:W-:Y:S01]  /*0090*/  IMAD.HI R0, R7.reuse, 0x2aaaaaab, RZ ;  /* 0x2aaaaaab07007827 */ /* 0x040fe200078e02ff */
[----:B------:R-:W-:-:S03]  /*00a0*/  ISETP.GE.AND P1, PT, R7, 0xc00, PT ;  /* 0x00000c000700780c */ /* 0x000fc60003f26270 */
[----:B----4-:R-:W-:Y:S01]  /*00b0*/  IMAD.WIDE R2, R7, 0x4, R2 ;  /* 0x0000000407027825 */ /* 0x010fe200078e0202 */
[----:B------:R-:W-:-:S04]  /*00c0*/  SHF.R.U32.HI R9, RZ, 0x1f, R0 ;  /* 0x0000001fff097819 */ /* 0x000fc80000011600 */
[----:B------:R-:W-:-:S04]  /*00d0*/  LEA.HI.SX32 R9, R0, R9, 0x1e ;  /* 0x0000000900097211 */ /* 0x000fc800078ff2ff */
[----:B------:R-:W-:-:S04]  /*00e0*/  SHF.R.S32.HI R0, RZ, 0x1f, R9 ;  /* 0x0000001fff007819 */ /* 0x000fc80000011409 */
[----:B------:R-:W-:-:S04]  /*00f0*/  LEA.HI R0, R0, R9, RZ, 0x5 ;  /* 0x0000000900007211 */ /* 0x000fc800078f28ff */
[----:B------:R-:W-:-:S05]  /*0100*/  LOP3.LUT R0, R0, 0xffffffe0, RZ, 0xc0, !PT ;  /* 0xffffffe000007812 */ /* 0x000fca00078ec0ff */
[----:B------:R-:W-:Y:S02]  /*0110*/  IMAD.IADD R9, R9, 0x1, -R0 ;  /* 0x0000000109097824 */ /* 0x000fe400078e0a00 */
[----:B------:R-:W-:Y:S02]  /*0120*/  IMAD.MOV.U32 R0, RZ, RZ, RZ ;  /* 0x000000ffff007224 */ /* 0x000fe400078e00ff */
[----:B--2---:R-:W-:-:S04]  /*0130*/  IMAD.WIDE R4, R9, 0x4, R4 ;  /* 0x0000000409047825 */ /* 0x004fc800078e0204 */
[----:B------:R-:W-:Y:S01]  /*0140*/  IMAD.MOV.U32 R9, RZ, RZ, RZ ;  /* 0x000000ffff097224 */ /* 0x000fe200078e00ff */
[----:B------:R-:W2:Y:S05]  /*0150*/  @!P1 LDG.E R0, desc[UR4][R2.64] ;  /* 0x0000000402009981 */ /* 0x000eaa000c1e1900 */
[----:B------:R-:W2:Y:S01]  /*0160*/  @!P1 LDG.E.EL R9, desc[UR4][R4.64] ;  /* 0x0000000404099981 */ /* 0x000ea2000c2e1900 */
[----:B------:R-:W-:-:S04]  /*0170*/  IADD3 R6, P2, R7, UR6, RZ ;  /* 0x0000000607067c10 */ /* 0x000fc8000ff5e0ff */
[----:B------:R-:W-:Y:S02]  /*0180*/  LEA.HI.X.SX32 R7, R7, UR7, 0x1, P2 ;  /* 0x0000000707077c11 */ /* 0x000fe400090f0eff */
[----:B--2---:R-:W-:Y:S01]  /*0190*/  FSETP.GT.AND P0, PT, R0, -R9, PT ;  /* 0x800000090000720b */ /* 0x004fe20003f04000 */
[----:B------:R-:W-:-:S03]  /*01a0*/  FADD R9, R9, R0 ;  /* 0x0000000009097221 */ /* 0x000fc60000000000 */
[----:B------:R-:W-:-:S05]  /*01b0*/  SEL R11, RZ, 0x1, !P0 ;  /* 0x00000001ff0b7807 */ /* 0x000fca0004000000 */
[----:B------:R1:W-:Y:S04]  /*01c0*/  @!P1 STG.E.U8 desc[UR4][R6.64], R11 ;  /* 0x0000000b06009986 */ /* 0x0003e8000c101104 */
[----:B------:R-:W-:Y:S01]  /*01d0*/  @!P0 FMUL R9, R9, 0.10000000149011611938 ;  /* 0x3dcccccd09098820 */ /* 0x000fe20000400000 */
[----:B------:R-:W-:Y:S06]  /*01e0*/  @P1 EXIT ;  /* 0x000000000000194d */ /* 0x000fec0003800000 */
[----:B------:R-:W-:Y:S01]  /*01f0*/  STG.E desc[UR4][R2.64], R9 ;  /* 0x0000000902007986 */ /* 0x000fe2000c101904 */
[----:B------:R-:W-:Y:S05]  /*0200*/  EXIT ;  /* 0x000000000000794d */ /* 0x000fea0003800000 */
.L_x_0:
[----:B------:R-:W-:-:S00]  /*0210*/  BRA `(.L_x_0) ;  /* 0xfffffffc00fc7947 */ /* 0x000fc0000383ffff */
[----:B------:R-:W-:-:S00]  /*0220*/  NOP ;  /* 0x0000000000007918 */ /* 0x000fc00000000000 */
        /* <DEDUP_REMOVED lines=13> */
.L_x_1:


//--------------------- .nv.constant0.triton_poi_fused_convolution_leaky_relu_15 --------------------------
	.section	.nv.constant0.triton_poi_fused_convolution_leaky_relu_15,"a",@progbits
	.sectionflags	@""
	.align	4
.nv.constant0.triton_poi_fused_convolution_leaky_relu_15:
	.zero		556
